//
// Generated by NVIDIA NVVM Compiler
//
// Compiler Build ID: CL-32267302
// Cuda compilation tools, release 12.0, V12.0.140
// Based on NVVM 7.0.1
//

.version 8.0
.target sm_52
.address_size 64

	// .globl	addEBEProductKernel

.visible .entry addEBEProductKernel(
	.param .u32 addEBEProductKernel_param_0,
	.param .u64 addEBEProductKernel_param_1,
	.param .u64 addEBEProductKernel_param_2,
	.param .u32 addEBEProductKernel_param_3,
	.param .u32 addEBEProductKernel_param_4,
	.param .u32 addEBEProductKernel_param_5,
	.param .u32 addEBEProductKernel_param_6,
	.param .u32 addEBEProductKernel_param_7,
	.param .f64 addEBEProductKernel_param_8,
	.param .u64 addEBEProductKernel_param_9,
	.param .u64 addEBEProductKernel_param_10,
	.param .u32 addEBEProductKernel_param_11,
	.param .u32 addEBEProductKernel_param_12,
	.param .u64 addEBEProductKernel_param_13,
	.param .u64 addEBEProductKernel_param_14,
	.param .u32 addEBEProductKernel_param_15,
	.param .u32 addEBEProductKernel_param_16,
	.param .f64 addEBEProductKernel_param_17
)
{
	.reg .pred 	%p<2>;
	.reg .b32 	%r<35>;
	.reg .f64 	%fd<9>;
	.reg .b64 	%rd<37>;


	ld.param.u32 	%r11, [addEBEProductKernel_param_0];
	ld.param.u64 	%rd1, [addEBEProductKernel_param_1];
	ld.param.u64 	%rd2, [addEBEProductKernel_param_2];
	ld.param.u32 	%r2, [addEBEProductKernel_param_3];
	ld.param.u32 	%r3, [addEBEProductKernel_param_4];
	ld.param.u32 	%r4, [addEBEProductKernel_param_5];
	ld.param.u32 	%r5, [addEBEProductKernel_param_6];
	ld.param.u32 	%r6, [addEBEProductKernel_param_7];
	ld.param.f64 	%fd1, [addEBEProductKernel_param_8];
	ld.param.u64 	%rd3, [addEBEProductKernel_param_9];
	ld.param.u64 	%rd4, [addEBEProductKernel_param_10];
	ld.param.u32 	%r7, [addEBEProductKernel_param_11];
	ld.param.u32 	%r8, [addEBEProductKernel_param_12];
	ld.param.u64 	%rd5, [addEBEProductKernel_param_13];
	ld.param.u64 	%rd6, [addEBEProductKernel_param_14];
	ld.param.u32 	%r9, [addEBEProductKernel_param_15];
	ld.param.u32 	%r10, [addEBEProductKernel_param_16];
	ld.param.f64 	%fd2, [addEBEProductKernel_param_17];
	mov.u32 	%r12, %ctaid.x;
	mov.u32 	%r13, %ntid.x;
	mov.u32 	%r14, %tid.x;
	mad.lo.s32 	%r1, %r12, %r13, %r14;
	setp.ge.s32 	%p1, %r1, %r11;
	@%p1 bra 	$L__BB0_2;

	cvta.to.global.u64 	%rd7, %rd1;
	mul.lo.s32 	%r15, %r5, %r4;
	div.s32 	%r16, %r1, %r15;
	rem.s32 	%r17, %r16, %r6;
	mul.lo.s32 	%r18, %r15, %r6;
	div.s32 	%r19, %r1, %r18;
	mad.lo.s32 	%r20, %r19, %r3, %r17;
	mul.wide.s32 	%rd8, %r20, 8;
	add.s64 	%rd9, %rd7, %rd8;
	ld.global.u64 	%rd10, [%rd9];
	cvta.to.global.u64 	%rd11, %rd10;
	mad.lo.s32 	%r21, %r19, %r2, %r17;
	cvta.to.global.u64 	%rd12, %rd2;
	mul.wide.s32 	%rd13, %r21, 4;
	add.s64 	%rd14, %rd12, %rd13;
	ld.global.u32 	%r22, [%rd14];
	div.s32 	%r23, %r1, %r4;
	mul.lo.s32 	%r24, %r23, %r4;
	sub.s32 	%r25, %r1, %r24;
	mad.lo.s32 	%r26, %r22, %r23, %r25;
	mul.wide.s32 	%rd15, %r26, 8;
	add.s64 	%rd16, %rd11, %rd15;
	ld.global.f64 	%fd3, [%rd16];
	mad.lo.s32 	%r27, %r19, %r8, %r17;
	cvta.to.global.u64 	%rd17, %rd3;
	mul.wide.s32 	%rd18, %r27, 8;
	add.s64 	%rd19, %rd17, %rd18;
	ld.global.u64 	%rd20, [%rd19];
	cvta.to.global.u64 	%rd21, %rd20;
	mad.lo.s32 	%r28, %r19, %r7, %r17;
	cvta.to.global.u64 	%rd22, %rd4;
	mul.wide.s32 	%rd23, %r28, 4;
	add.s64 	%rd24, %rd22, %rd23;
	ld.global.u32 	%r29, [%rd24];
	mad.lo.s32 	%r30, %r29, %r23, %r25;
	mul.wide.s32 	%rd25, %r30, 8;
	add.s64 	%rd26, %rd21, %rd25;
	ld.global.f64 	%fd4, [%rd26];
	mul.f64 	%fd5, %fd4, %fd1;
	mad.lo.s32 	%r31, %r19, %r10, %r17;
	cvta.to.global.u64 	%rd27, %rd5;
	mul.wide.s32 	%rd28, %r31, 8;
	add.s64 	%rd29, %rd27, %rd28;
	ld.global.u64 	%rd30, [%rd29];
	cvta.to.global.u64 	%rd31, %rd30;
	mad.lo.s32 	%r32, %r19, %r9, %r17;
	cvta.to.global.u64 	%rd32, %rd6;
	mul.wide.s32 	%rd33, %r32, 4;
	add.s64 	%rd34, %rd32, %rd33;
	ld.global.u32 	%r33, [%rd34];
	mad.lo.s32 	%r34, %r33, %r23, %r25;
	mul.wide.s32 	%rd35, %r34, 8;
	add.s64 	%rd36, %rd31, %rd35;
	ld.global.f64 	%fd6, [%rd36];
	mul.f64 	%fd7, %fd5, %fd6;
	fma.rn.f64 	%fd8, %fd3, %fd2, %fd7;
	st.global.f64 	[%rd16], %fd8;

$L__BB0_2:
	ret;

}



// ===== COMPILED SASS (sm_100) =====

	.target	sm_100

	.elftype	@"ET_EXEC"


//--------------------- .note.nv.tkinfo           --------------------------
	.section	.note.nv.tkinfo,"",@"SHT_NOTE"
	.sectionflags	@"SHF_NOTE_NV_TKINFO"
	.tkinfo
        /*0018*/ 	.word	0x00000002
        /*0030*/ 	.string	""
        /*0030*/ 	.string	"ptxas"
        /*0030*/ 	.string	"Cuda compilation tools, release 13.0, V13.0.88"
        /*0030*/ 	.string	"Build cuda_13.0.r13.0/compiler.36424714_0"
        /*0030*/ 	.string	"-arch sm_100 "



//--------------------- .note.nv.cuinfo           --------------------------
	.section	.note.nv.cuinfo,"",@"SHT_NOTE"
	.sectionflags	@"SHF_NOTE_NV_CUINFO"
        /*0018*/ 	.short	0x0002
        /*001a*/ 	.short	0x0034
        /*001c*/ 	.short	0x0082
	.zero		2


//--------------------- .nv.info                  --------------------------
	.section	.nv.info,"",@"SHT_CUDA_INFO"
	.align	4


	//----- nvinfo : EIATTR_REGCOUNT
	.align		4
        /*0000*/ 	.byte	0x04, 0x2f
        /*0002*/ 	.short	(.L_1 - .L_0)
	.align		4
.L_0:
        /*0004*/ 	.word	index@(addEBEProductKernel)
        /*0008*/ 	.word	0x0000001a


	//----- nvinfo : EIATTR_FRAME_SIZE
	.align		4
.L_1:
        /*000c*/ 	.byte	0x04, 0x11
        /*000e*/ 	.short	(.L_3 - .L_2)
	.align		4
.L_2:
        /*0010*/ 	.word	index@(addEBEProductKernel)
        /*0014*/ 	.word	0x00000000


	//----- nvinfo : EIATTR_MIN_STACK_SIZE
	.align		4
.L_3:
        /*0018*/ 	.byte	0x04, 0x12
        /*001a*/ 	.short	(.L_5 - .L_4)
	.align		4
.L_4:
        /*001c*/ 	.word	index@(addEBEProductKernel)
        /*0020*/ 	.word	0x00000000
.L_5:


//--------------------- .nv.compat                --------------------------
	.section	.nv.compat,"",@"SHT_CUDA_COMPAT_INFO"
	.align	4
        /*0000*/ 	.byte	0x02, 0x09, 0x00, 0x00, 0x02, 0x02, 0x01, 0x00, 0x02, 0x05, 0x05, 0x00, 0x03, 0x07, 0x01, 0x01
        /*0010*/ 	.byte	0x02, 0x03, 0x00, 0x00, 0x02, 0x06, 0x01, 0x00, 0x04, 0x0b, 0x08, 0x00, 0x01, 0x00, 0x00, 0x00
        /*0020*/ 	.byte	0x00, 0x00, 0x00, 0x00


//--------------------- .nv.info.addEBEProductKernel --------------------------
	.section	.nv.info.addEBEProductKernel,"",@"SHT_CUDA_INFO"
	.sectionflags	@""
	.align	4


	//----- nvinfo : EIATTR_CUDA_API_VERSION
	.align		4
        /*0000*/ 	.byte	0x04, 0x37
        /*0002*/ 	.short	(.L_7 - .L_6)
.L_6:
        /*0004*/ 	.word	0x00000082


	//----- nvinfo : EIATTR_KPARAM_INFO
	.align		4
.L_7:
        /*0008*/ 	.byte	0x04, 0x17
        /*000a*/ 	.short	(.L_9 - .L_8)
.L_8:
        /*000c*/ 	.word	0x00000000
        /*0010*/ 	.short	0x0011
        /*0012*/ 	.short	0x0068
        /*0014*/ 	.byte	0x00, 0xf0, 0x21, 0x00


	//----- nvinfo : EIATTR_KPARAM_INFO
	.align		4
.L_9:
        /*0018*/ 	.byte	0x04, 0x17
        /*001a*/ 	.short	(.L_11 - .L_10)
.L_10:
        /*001c*/ 	.word	0x00000000
        /*0020*/ 	.short	0x0010
        /*0022*/ 	.short	0x0064
        /*0024*/ 	.byte	0x00, 0xf0, 0x11, 0x00


	//----- nvinfo : EIATTR_KPARAM_INFO
	.align		4
.L_11:
        /*0028*/ 	.byte	0x04, 0x17
        /*002a*/ 	.short	(.L_13 - .L_12)
.L_12:
        /*002c*/ 	.word	0x00000000
        /*0030*/ 	.short	0x000f
        /*0032*/ 	.short	0x0060
        /*0034*/ 	.byte	0x00, 0xf0, 0x11, 0x00


	//----- nvinfo : EIATTR_KPARAM_INFO
	.align		4
.L_13:
        /*0038*/ 	.byte	0x04, 0x17
        /*003a*/ 	.short	(.L_15 - .L_14)
.L_14:
        /*003c*/ 	.word	0x00000000
        /*0040*/ 	.short	0x000e
        /*0042*/ 	.short	0x0058
        /*0044*/ 	.byte	0x00, 0xf0, 0x21, 0x00


	//----- nvinfo : EIATTR_KPARAM_INFO
	.align		4
.L_15:
        /*0048*/ 	.byte	0x04, 0x17
        /*004a*/ 	.short	(.L_17 - .L_16)
.L_16:
        /*004c*/ 	.word	0x00000000
        /*0050*/ 	.short	0x000d
        /*0052*/ 	.short	0x0050
        /*0054*/ 	.byte	0x00, 0xf0, 0x21, 0x00


	//----- nvinfo : EIATTR_KPARAM_INFO
	.align		4
.L_17:
        /*0058*/ 	.byte	0x04, 0x17
        /*005a*/ 	.short	(.L_19 - .L_18)
.L_18:
        /*005c*/ 	.word	0x00000000
        /*0060*/ 	.short	0x000c
        /*0062*/ 	.short	0x004c
        /*0064*/ 	.byte	0x00, 0xf0, 0x11, 0x00


	//----- nvinfo : EIATTR_KPARAM_INFO
	.align		4
.L_19:
        /*0068*/ 	.byte	0x04, 0x17
        /*006a*/ 	.short	(.L_21 - .L_20)
.L_20:
        /*006c*/ 	.word	0x00000000
        /*0070*/ 	.short	0x000b
        /*0072*/ 	.short	0x0048
        /*0074*/ 	.byte	0x00, 0xf0, 0x11, 0x00


	//----- nvinfo : EIATTR_KPARAM_INFO
	.align		4
.L_21:
        /*0078*/ 	.byte	0x04, 0x17
        /*007a*/ 	.short	(.L_23 - .L_22)
.L_22:
        /*007c*/ 	.word	0x00000000
        /*0080*/ 	.short	0x000a
        /*0082*/ 	.short	0x0040
        /*0084*/ 	.byte	0x00, 0xf0, 0x21, 0x00


	//----- nvinfo : EIATTR_KPARAM_INFO
	.align		4
.L_23:
        /*0088*/ 	.byte	0x04, 0x17
        /*008a*/ 	.short	(.L_25 - .L_24)
.L_24:
        /*008c*/ 	.word	0x00000000
        /*0090*/ 	.short	0x0009
        /*0092*/ 	.short	0x0038
        /*0094*/ 	.byte	0x00, 0xf0, 0x21, 0x00


	//----- nvinfo : EIATTR_KPARAM_INFO
	.align		4
.L_25:
        /*0098*/ 	.byte	0x04, 0x17
        /*009a*/ 	.short	(.L_27 - .L_26)
.L_26:
        /*009c*/ 	.word	0x00000000
        /*00a0*/ 	.short	0x0008
        /*00a2*/ 	.short	0x0030
        /*00a4*/ 	.byte	0x00, 0xf0, 0x21, 0x00


	//----- nvinfo : EIATTR_KPARAM_INFO
	.align		4
.L_27:
        /*00a8*/ 	.byte	0x04, 0x17
        /*00aa*/ 	.short	(.L_29 - .L_28)
.L_28:
        /*00ac*/ 	.word	0x00000000
        /*00b0*/ 	.short	0x0007
        /*00b2*/ 	.short	0x0028
        /*00b4*/ 	.byte	0x00, 0xf0, 0x11, 0x00


	//----- nvinfo : EIATTR_KPARAM_INFO
	.align		4
.L_29:
        /*00b8*/ 	.byte	0x04, 0x17
        /*00ba*/ 	.short	(.L_31 - .L_30)
.L_30:
        /*00bc*/ 	.word	0x00000000
        /*00c0*/ 	.short	0x0006
        /*00c2*/ 	.short	0x0024
        /*00c4*/ 	.byte	0x00, 0xf0, 0x11, 0x00


	//----- nvinfo : EIATTR_KPARAM_INFO
	.align		4
.L_31:
        /*00c8*/ 	.byte	0x04, 0x17
        /*00ca*/ 	.short	(.L_33 - .L_32)
.L_32:
        /*00cc*/ 	.word	0x00000000
        /*00d0*/ 	.short	0x0005
        /*00d2*/ 	.short	0x0020
        /*00d4*/ 	.byte	0x00, 0xf0, 0x11, 0x00


	//----- nvinfo : EIATTR_KPARAM_INFO
	.align		4
.L_33:
        /*00d8*/ 	.byte	0x04, 0x17
        /*00da*/ 	.short	(.L_35 - .L_34)
.L_34:
        /*00dc*/ 	.word	0x00000000
        /*00e0*/ 	.short	0x0004
        /*00e2*/ 	.short	0x001c
        /*00e4*/ 	.byte	0x00, 0xf0, 0x11, 0x00


	//----- nvinfo : EIATTR_KPARAM_INFO
	.align		4
.L_35:
        /*00e8*/ 	.byte	0x04, 0x17
        /*00ea*/ 	.short	(.L_37 - .L_36)
.L_36:
        /*00ec*/ 	.word	0x00000000
        /*00f0*/ 	.short	0x0003
        /*00f2*/ 	.short	0x0018
        /*00f4*/ 	.byte	0x00, 0xf0, 0x11, 0x00


	//----- nvinfo : EIATTR_KPARAM_INFO
	.align		4
.L_37:
        /*00f8*/ 	.byte	0x04, 0x17
        /*00fa*/ 	.short	(.L_39 - .L_38)
.L_38:
        /*00fc*/ 	.word	0x00000000
        /*0100*/ 	.short	0x0002
        /*0102*/ 	.short	0x0010
        /*0104*/ 	.byte	0x00, 0xf0, 0x21, 0x00


	//----- nvinfo : EIATTR_KPARAM_INFO
	.align		4
.L_39:
        /*0108*/ 	.byte	0x04, 0x17
        /*010a*/ 	.short	(.L_41 - .L_40)
.L_40:
        /*010c*/ 	.word	0x00000000
        /*0110*/ 	.short	0x0001
        /*0112*/ 	.short	0x0008
        /*0114*/ 	.byte	0x00, 0xf0, 0x21, 0x00


	//----- nvinfo : EIATTR_KPARAM_INFO
	.align		4
.L_41:
        /*0118*/ 	.byte	0x04, 0x17
        /*011a*/ 	.short	(.L_43 - .L_42)
.L_42:
        /*011c*/ 	.word	0x00000000
        /*0120*/ 	.short	0x0000
        /*0122*/ 	.short	0x0000
        /*0124*/ 	.byte	0x00, 0xf0, 0x11, 0x00


	//----- nvinfo : EIATTR_SPARSE_MMA_MASK
	.align		4
.L_43:
        /*0128*/ 	.byte	0x03, 0x50
        /*012a*/ 	.short	0x0000


	//----- nvinfo : EIATTR_MAXREG_COUNT
	.align		4
        /*012c*/ 	.byte	0x03, 0x1b
        /*012e*/ 	.short	0x00ff


	//----- nvinfo : EIATTR_MERCURY_ISA_VERSION
	.align		4
        /*0130*/ 	.byte	0x03, 0x5f
        /*0132*/ 	.short	0x0101


	//----- nvinfo : EIATTR_VRC_CTA_INIT_COUNT
	.align		4
        /*0134*/ 	.byte	0x02, 0x4a
	.zero		1
	.zero		1


	//----- nvinfo : EIATTR_EXIT_INSTR_OFFSETS
	.align		4
        /*0138*/ 	.byte	0x04, 0x1c
        /*013a*/ 	.short	(.L_45 - .L_44)


	//   ....[0]....
.L_44:
        /*013c*/ 	.word	0x00000070


	//   ....[1]....
        /*0140*/ 	.word	0x00000950


	//----- nvinfo : EIATTR_CBANK_PARAM_SIZE
	.align		4
.L_45:
        /*0144*/ 	.byte	0x03, 0x19
        /*0146*/ 	.short	0x0070


	//----- nvinfo : EIATTR_PARAM_CBANK
	.align		4
        /*0148*/ 	.byte	0x04, 0x0a
        /*014a*/ 	.short	(.L_47 - .L_46)
	.align		4
.L_46:
        /*014c*/ 	.word	index@(.nv.constant0.addEBEProductKernel)
        /*0150*/ 	.short	0x0380
        /*0152*/ 	.short	0x0070


	//----- nvinfo : EIATTR_SW_WAR
	.align		4
.L_47:
        /*0154*/ 	.byte	0x04, 0x36
        /*0156*/ 	.short	(.L_49 - .L_48)
.L_48:
        /*0158*/ 	.word	0x00000008
.L_49:


//--------------------- .nv.callgraph             --------------------------
	.section	.nv.callgraph,"",@"SHT_CUDA_CALLGRAPH"
	.align	4
	.sectionentsize	8
	.align		4
        /*0000*/ 	.word	0x00000000
	.align		4
        /*0004*/ 	.word	0xffffffff
	.align		4
        /*0008*/ 	.word	0x00000000
	.align		4
        /*000c*/ 	.word	0xfffffffe
	.align		4
        /*0010*/ 	.word	0x00000000
	.align		4
        /*0014*/ 	.word	0xfffffffd
	.align		4
        /*0018*/ 	.word	0x00000000
	.align		4
        /*001c*/ 	.word	0xfffffffc


//--------------------- .text.addEBEProductKernel --------------------------
	.section	.text.addEBEProductKernel,"ax",@progbits
	.align	128
        .global         addEBEProductKernel
        .type           addEBEProductKernel,@function
        .size           addEBEProductKernel,(.L_x_1 - addEBEProductKernel)
        .other          addEBEProductKernel,@"STO_CUDA_ENTRY STV_DEFAULT"
addEBEProductKernel:
.text.addEBEProductKernel:
[----:B------:R-:W-:Y:S01]  /*0000*/  LDC R1, c[0x0][0x37c] ;  /* 0x0000df00ff017b82 */ /* 0x000fe20000000800 */
[----:B------:R-:W0:Y:S07]  /*0010*/  S2R R0, SR_TID.X ;  /* 0x0000000000007919 */ /* 0x000e2e0000002100 */
[----:B------:R-:W0:Y:S01]  /*0020*/  S2UR UR4, SR_CTAID.X ;  /* 0x00000000000479c3 */ /* 0x000e220000002500 */
[----:B------:R-:W1:Y:S07]  /*0030*/  LDCU UR5, c[0x0][0x380] ;  /* 0x00007000ff0577ac */ /* 0x000e6e0008000800 */
[----:B------:R-:W0:Y:S02]  /*0040*/  LDC R9, c[0x0][0x360] ;  /* 0x0000d800ff097b82 */ /* 0x000e240000000800 */
[----:B0-----:R-:W-:-:S05]  /*0050*/  IMAD R9, R9, UR4, R0 ;  /* 0x0000000409097c24 */ /* 0x001fca000f8e0200 */
[----:B-1----:R-:W-:-:S13]  /*0060*/  ISETP.GE.AND P0, PT, R9, UR5, PT ;  /* 0x0000000509007c0c */ /* 0x002fda000bf06270 */
[----:B------:R-:W-:Y:S05]  /*0070*/  @P0 EXIT ;  /* 0x000000000000094d */ /* 0x000fea0003800000 */
[----:B------:R-:W0:Y:S01]  /*0080*/  LDC.64 R2, c[0x0][0x3a0] ;  /* 0x0000e800ff027b82 */ /* 0x000e220000000a00 */
[----:B------:R-:W1:Y:S01]  /*0090*/  LDCU.64 UR8, c[0x0][0x3c8] ;  /* 0x00007900ff0877ac */ /* 0x000e620008000a00 */
[----:B------:R-:W2:Y:S06]  /*00a0*/  LDCU.64 UR10, c[0x0][0x3e0] ;  /* 0x00007c00ff0a77ac */ /* 0x000eac0008000a00 */
[----:B------:R-:W3:Y:S01]  /*00b0*/  LDC.64 R18, c[0x0][0x3c0] ;  /* 0x0000f000ff127b82 */ /* 0x000ee20000000a00 */
[----:B------:R-:W4:Y:S01]  /*00c0*/  LDCU.64 UR4, c[0x0][0x358] ;  /* 0x00006b00ff0477ac */ /* 0x000f220008000a00 */
[----:B------:R-:W5:Y:S01]  /*00d0*/  LDCU.64 UR6, c[0x0][0x398] ;  /* 0x00007300ff0677ac */ /* 0x000f620008000a00 */
[----:B0-----:R-:W-:-:S05]  /*00e0*/  IMAD R4, R3, R2, RZ ;  /* 0x0000000203047224 */ /* 0x001fca00078e02ff */
[----:B------:R-:W0:Y:S01]  /*00f0*/  LDC R3, c[0x0][0x3a8] ;  /* 0x0000ea00ff037b82 */ /* 0x000e220000000800 */
[-C--:B------:R-:W-:Y:S02]  /*0100*/  IABS R5, R4.reuse ;  /* 0x0000000400057213 */ /* 0x080fe40000000000 */
[----:B------:R-:W-:Y:S02]  /*0110*/  IABS R12, R4 ;  /* 0x00000004000c7213 */ /* 0x000fe40000000000 */
[----:B------:R-:W1:Y:S03]  /*0120*/  I2F.RP R0, R5 ;  /* 0x0000000500007306 */ /* 0x000e660000209400 */
[----:B------:R-:W-:-:S05]  /*0130*/  IMAD.MOV R17, RZ, RZ, -R12 ;  /* 0x000000ffff117224 */ /* 0x000fca00078e0a0c */
[----:B-1----:R-:W1:Y:S01]  /*0140*/  MUFU.RCP R0, R0 ;  /* 0x0000000000007308 */ /* 0x002e620000001000 */
[-C--:B0-----:R-:W-:Y:S01]  /*0150*/  IMAD R6, R4, R3.reuse, RZ ;  /* 0x0000000304067224 */ /* 0x081fe200078e02ff */
[----:B------:R-:W-:-:S06]  /*0160*/  IABS R7, R3 ;  /* 0x0000000300077213 */ /* 0x000fcc0000000000 */
[----:B------:R-:W0:Y:S01]  /*0170*/  I2F.RP R13, R7 ;  /* 0x00000007000d7306 */ /* 0x000e220000209400 */
[----:B-1----:R-:W-:Y:S02]  /*0180*/  IADD3 R10, PT, PT, R0, 0xffffffe, RZ ;  /* 0x0ffffffe000a7810 */ /* 0x002fe40007ffe0ff */
[----:B------:R-:W-:-:S05]  /*0190*/  IABS R0, R9 ;  /* 0x0000000900007213 */ /* 0x000fca0000000000 */
[----:B------:R1:W2:Y:S08]  /*01a0*/  F2I.FTZ.U32.TRUNC.NTZ R11, R10 ;  /* 0x0000000a000b7305 */ /* 0x0002b0000021f000 */
[----:B0-----:R-:W0:Y:S01]  /*01b0*/  MUFU.RCP R13, R13 ;  /* 0x0000000d000d7308 */ /* 0x001e220000001000 */
[----:B-1----:R-:W-:Y:S02]  /*01c0*/  HFMA2 R10, -RZ, RZ, 0, 0 ;  /* 0x00000000ff0a7431 */ /* 0x002fe400000001ff */
[----:B--2---:R-:W-:-:S04]  /*01d0*/  IMAD.MOV R8, RZ, RZ, -R11 ;  /* 0x000000ffff087224 */ /* 0x004fc800078e0a0b */
[----:B------:R-:W-:Y:S01]  /*01e0*/  IMAD R15, R8, R5, RZ ;  /* 0x00000005080f7224 */ /* 0x000fe200078e02ff */
[----:B------:R-:W-:-:S03]  /*01f0*/  IABS R8, R6 ;  /* 0x0000000600087213 */ /* 0x000fc60000000000 */
[----:B------:R-:W-:Y:S02]  /*0200*/  IMAD.HI.U32 R11, R11, R15, R10 ;  /* 0x0000000f0b0b7227 */ /* 0x000fe400078e000a */
[----:B------:R-:W1:Y:S02]  /*0210*/  I2F.RP R15, R8 ;  /* 0x00000008000f7306 */ /* 0x000e640000209400 */
[----:B0-----:R-:W-:Y:S02]  /*0220*/  VIADD R14, R13, 0xffffffe ;  /* 0x0ffffffe0d0e7836 */ /* 0x001fe40000000000 */
[----:B------:R-:W-:-:S04]  /*0230*/  IMAD.HI.U32 R12, R11, R0, RZ ;  /* 0x000000000b0c7227 */ /* 0x000fc800078e00ff */
[----:B------:R-:W-:-:S05]  /*0240*/  IMAD R10, R12, R17, R0 ;  /* 0x000000110c0a7224 */ /* 0x000fca00078e0200 */
[----:B------:R-:W-:Y:S01]  /*0250*/  ISETP.GT.U32.AND P1, PT, R5, R10, PT ;  /* 0x0000000a0500720c */ /* 0x000fe20003f24070 */
[----:B-1----:R-:W0:-:S12]  /*0260*/  MUFU.RCP R15, R15 ;  /* 0x0000000f000f7308 */ /* 0x002e180000001000 */
[-C--:B------:R-:W-:Y:S02]  /*0270*/  @!P1 IADD3 R10, PT, PT, R10, -R5.reuse, RZ ;  /* 0x800000050a0a9210 */ /* 0x080fe40007ffe0ff */
[----:B------:R-:W-:Y:S02]  /*0280*/  @!P1 IADD3 R12, PT, PT, R12, 0x1, RZ ;  /* 0x000000010c0c9810 */ /* 0x000fe40007ffe0ff */
[----:B------:R-:W-:Y:S02]  /*0290*/  ISETP.GE.U32.AND P0, PT, R10, R5, PT ;  /* 0x000000050a00720c */ /* 0x000fe40003f06070 */
[----:B------:R-:W-:Y:S01]  /*02a0*/  LOP3.LUT R10, R9, R4, RZ, 0x3c, !PT ;  /* 0x00000004090a7212 */ /* 0x000fe200078e3cff */
[----:B------:R-:W1:Y:S01]  /*02b0*/  F2I.FTZ.U32.TRUNC.NTZ R5, R14 ;  /* 0x0000000e00057305 */ /* 0x000e62000021f000 */
[----:B------:R-:W-:Y:S02]  /*02c0*/  ISETP.NE.AND P1, PT, R4, RZ, PT ;  /* 0x000000ff0400720c */ /* 0x000fe40003f25270 */
[----:B------:R-:W-:Y:S01]  /*02d0*/  ISETP.GE.AND P2, PT, R10, RZ, PT ;  /* 0x000000ff0a00720c */ /* 0x000fe20003f46270 */
[----:B0-----:R-:W-:-:S04]  /*02e0*/  VIADD R10, R15, 0xffffffe ;  /* 0x0ffffffe0f0a7836 */ /* 0x001fc80000000000 */
[----:B------:R0:W2:Y:S02]  /*02f0*/  F2I.FTZ.U32.TRUNC.NTZ R11, R10 ;  /* 0x0000000a000b7305 */ /* 0x0000a4000021f000 */
[----:B------:R-:W-:Y:S01]  /*0300*/  @P0 IADD3 R12, PT, PT, R12, 0x1, RZ ;  /* 0x000000010c0c0810 */ /* 0x000fe20007ffe0ff */
[----:B-1----:R-:W-:-:S05]  /*0310*/  IMAD.MOV R16, RZ, RZ, -R5 ;  /* 0x000000ffff107224 */ /* 0x002fca00078e0a05 */
[----:B------:R-:W-:Y:S02]  /*0320*/  @!P2 IADD3 R12, PT, PT, -R12, RZ, RZ ;  /* 0x000000ff0c0ca210 */ /* 0x000fe40007ffe1ff */
[----:B------:R-:W-:Y:S01]  /*0330*/  @!P1 LOP3.LUT R12, RZ, R4, RZ, 0x33, !PT ;  /* 0x00000004ff0c9212 */ /* 0x000fe200078e33ff */
[----:B------:R-:W-:Y:S01]  /*0340*/  IMAD R13, R16, R7, RZ ;  /* 0x00000007100d7224 */ /* 0x000fe200078e02ff */
[----:B0-----:R-:W-:Y:S01]  /*0350*/  MOV R10, RZ ;  /* 0x000000ff000a7202 */ /* 0x001fe20000000f00 */
[----:B------:R-:W-:Y:S01]  /*0360*/  IMAD.MOV.U32 R4, RZ, RZ, RZ ;  /* 0x000000ffff047224 */ /* 0x000fe200078e00ff */
[----:B------:R-:W-:Y:S01]  /*0370*/  IABS R15, R12 ;  /* 0x0000000c000f7213 */ /* 0x000fe20000000000 */
[----:B------:R-:W0:Y:S01]  /*0380*/  LDC.64 R16, c[0x0][0x3b8] ;  /* 0x0000ee00ff107b82 */ /* 0x000e220000000a00 */
[----:B--2---:R-:W-:Y:S01]  /*0390*/  IADD3 R14, PT, PT, RZ, -R11, RZ ;  /* 0x8000000bff0e7210 */ /* 0x004fe20007ffe0ff */
[----:B------:R-:W-:Y:S01]  /*03a0*/  IMAD.HI.U32 R4, R5, R13, R4 ;  /* 0x0000000d05047227 */ /* 0x000fe200078e0004 */
[----:B------:R-:W-:-:S03]  /*03b0*/  IABS R13, R6 ;  /* 0x00000006000d7213 */ /* 0x000fc60000000000 */
[----:B------:R-:W-:Y:S02]  /*03c0*/  IMAD.MOV.U32 R5, RZ, RZ, R14 ;  /* 0x000000ffff057224 */ /* 0x000fe400078e000e */
[----:B------:R-:W-:-:S04]  /*03d0*/  IMAD.HI.U32 R4, R4, R15, RZ ;  /* 0x0000000f04047227 */ /* 0x000fc800078e00ff */
[----:B------:R-:W-:Y:S02]  /*03e0*/  IMAD R5, R5, R8, RZ ;  /* 0x0000000805057224 */ /* 0x000fe400078e02ff */
[----:B------:R-:W-:Y:S02]  /*03f0*/  IMAD.MOV R4, RZ, RZ, -R4 ;  /* 0x000000ffff047224 */ /* 0x000fe400078e0a04 */
[----:B------:R-:W-:Y:S01]  /*0400*/  IMAD.HI.U32 R11, R11, R5, R10 ;  /* 0x000000050b0b7227 */ /* 0x000fe200078e000a */
[----:B------:R-:W-:-:S03]  /*0410*/  IADD3 R5, PT, PT, RZ, -R13, RZ ;  /* 0x8000000dff057210 */ /* 0x000fc60007ffe0ff */
[----:B------:R-:W-:Y:S01]  /*0420*/  IMAD R15, R7, R4, R15 ;  /* 0x00000004070f7224 */ /* 0x000fe200078e020f */
[----:B------:R-:W-:Y:S01]  /*0430*/  LOP3.LUT R4, R9, R6, RZ, 0x3c, !PT ;  /* 0x0000000609047212 */ /* 0x000fe200078e3cff */
[----:B------:R-:W-:-:S03]  /*0440*/  IMAD.HI.U32 R11, R11, R0, RZ ;  /* 0x000000000b0b7227 */ /* 0x000fc600078e00ff */
[----:B------:R-:W-:Y:S01]  /*0450*/  ISETP.GT.U32.AND P0, PT, R7, R15, PT ;  /* 0x0000000f0700720c */ /* 0x000fe20003f04070 */
[----:B------:R-:W-:Y:S01]  /*0460*/  IMAD R5, R11, R5, R0 ;  /* 0x000000050b057224 */ /* 0x000fe200078e0200 */
[----:B------:R-:W-:-:S04]  /*0470*/  ISETP.GE.AND P1, PT, R4, RZ, PT ;  /* 0x000000ff0400720c */ /* 0x000fc80003f26270 */
[----:B------:R-:W-:-:S07]  /*0480*/  ISETP.GT.U32.AND P3, PT, R8, R5, PT ;  /* 0x000000050800720c */ /* 0x000fce0003f64070 */
[----:B------:R-:W-:Y:S01]  /*0490*/  @!P0 IMAD.IADD R15, R15, 0x1, -R7 ;  /* 0x000000010f0f8824 */ /* 0x000fe200078e0a07 */
[----:B------:R-:W-:Y:S02]  /*04a0*/  ISETP.GE.AND P0, PT, R12, RZ, PT ;  /* 0x000000ff0c00720c */ /* 0x000fe40003f06270 */
[----:B------:R-:W1:Y:S02]  /*04b0*/  LDC.64 R12, c[0x0][0x3d8] ;  /* 0x0000f600ff0c7b82 */ /* 0x000e640000000a00 */
[----:B------:R-:W-:Y:S02]  /*04c0*/  ISETP.GT.U32.AND P4, PT, R7, R15, PT ;  /* 0x0000000f0700720c */ /* 0x000fe40003f84070 */
[-C--:B------:R-:W-:Y:S02]  /*04d0*/  @!P3 IADD3 R5, PT, PT, R5, -R8.reuse, RZ ;  /* 0x800000080505b210 */ /* 0x080fe40007ffe0ff */
[----:B------:R-:W-:Y:S02]  /*04e0*/  @!P3 IADD3 R11, PT, PT, R11, 0x1, RZ ;  /* 0x000000010b0bb810 */ /* 0x000fe40007ffe0ff */
[----:B------:R-:W-:-:S02]  /*04f0*/  ISETP.GE.U32.AND P2, PT, R5, R8, PT ;  /* 0x000000080500720c */ /* 0x000fc40003f46070 */
[----:B------:R-:W-:Y:S01]  /*0500*/  ISETP.NE.AND P3, PT, R3, RZ, PT ;  /* 0x000000ff0300720c */ /* 0x000fe20003f65270 */
[----:B------:R-:W2:Y:S04]  /*0510*/  LDC.64 R4, c[0x0][0x3d0] ;  /* 0x0000f400ff047b82 */ /* 0x000ea80000000a00 */
[----:B------:R-:W-:Y:S01]  /*0520*/  @!P4 IMAD.IADD R15, R15, 0x1, -R7 ;  /* 0x000000010f0fc824 */ /* 0x000fe200078e0a07 */
[----:B------:R-:W-:-:S04]  /*0530*/  ISETP.NE.AND P4, PT, R6, RZ, PT ;  /* 0x000000ff0600720c */ /* 0x000fc80003f85270 */
[----:B------:R-:W-:Y:S02]  /*0540*/  @!P0 IADD3 R15, PT, PT, -R15, RZ, RZ ;  /* 0x000000ff0f0f8210 */ /* 0x000fe40007ffe1ff */
[----:B------:R-:W-:Y:S02]  /*0550*/  @P2 IADD3 R11, PT, PT, R11, 0x1, RZ ;  /* 0x000000010b0b2810 */ /* 0x000fe40007ffe0ff */
[----:B------:R-:W-:-:S03]  /*0560*/  @!P3 LOP3.LUT R15, RZ, R3, RZ, 0x33, !PT ;  /* 0x00000003ff0fb212 */ /* 0x000fc600078e33ff */
[----:B------:R-:W-:Y:S02]  /*0570*/  IMAD.MOV.U32 R8, RZ, RZ, R11 ;  /* 0x000000ffff087224 */ /* 0x000fe400078e000b */
[----:B------:R-:W5:Y:S03]  /*0580*/  LDC.64 R10, c[0x0][0x390] ;  /* 0x0000e400ff0a7b82 */ /* 0x000f660000000a00 */
[----:B------:R-:W-:Y:S02]  /*0590*/  @!P1 IADD3 R8, PT, PT, -R8, RZ, RZ ;  /* 0x000000ff08089210 */ /* 0x000fe40007ffe1ff */
[----:B------:R-:W-:-:S03]  /*05a0*/  @!P4 LOP3.LUT R8, RZ, R6, RZ, 0x33, !PT ;  /* 0x00000006ff08c212 */ /* 0x000fc600078e33ff */
[----:B------:R-:W5:Y:S02]  /*05b0*/  LDC.64 R6, c[0x0][0x388] ;  /* 0x0000e200ff067b82 */ /* 0x000f640000000a00 */
[C-C-:B------:R-:W-:Y:S02]  /*05c0*/  IMAD R21, R8.reuse, UR8, R15.reuse ;  /* 0x0000000808157c24 */ /* 0x140fe4000f8e020f */
[----:B------:R-:W-:Y:S02]  /*05d0*/  IMAD R3, R8, UR9, R15 ;  /* 0x0000000908037c24 */ /* 0x000fe4000f8e020f */
[----:B---3--:R-:W-:-:S04]  /*05e0*/  IMAD.WIDE R20, R21, 0x4, R18 ;  /* 0x0000000415147825 */ /* 0x008fc800078e0212 */
[----:B0-----:R-:W-:Y:S02]  /*05f0*/  IMAD.WIDE R18, R3, 0x8, R16 ;  /* 0x0000000803127825 */ /* 0x001fe400078e0210 */
[----:B----4-:R-:W3:Y:S02]  /*0600*/  LDG.E R3, desc[UR4][R20.64] ;  /* 0x0000000414037981 */ /* 0x010ee4000c1e1900 */
[C-C-:B------:R-:W-:Y:S02]  /*0610*/  IMAD R17, R8.reuse, UR10, R15.reuse ;  /* 0x0000000a08117c24 */ /* 0x140fe4000f8e020f */
[----:B------:R-:W-:Y:S02]  /*0620*/  IMAD R23, R8, UR11, R15 ;  /* 0x0000000b08177c24 */ /* 0x000fe4000f8e020f */
[----:B-1----:R-:W-:Y:S02]  /*0630*/  IMAD.WIDE R16, R17, 0x4, R12 ;  /* 0x0000000411107825 */ /* 0x002fe400078e020c */
[----:B------:R0:W4:Y:S02]  /*0640*/  LDG.E.64 R12, desc[UR4][R18.64] ;  /* 0x00000004120c7981 */ /* 0x000124000c1e1b00 */
[----:B--2---:R-:W-:-:S02]  /*0650*/  IMAD.WIDE R4, R23, 0x8, R4 ;  /* 0x0000000817047825 */ /* 0x004fc400078e0204 */
[----:B------:R1:W2:Y:S02]  /*0660*/  LDG.E R14, desc[UR4][R16.64] ;  /* 0x00000004100e7981 */ /* 0x0002a4000c1e1900 */
[C-C-:B-----5:R-:W-:Y:S02]  /*0670*/  IMAD R23, R8.reuse, UR6, R15.reuse ;  /* 0x0000000608177c24 */ /* 0x160fe4000f8e020f */
[----:B------:R-:W-:Y:S01]  /*0680*/  IMAD R15, R8, UR7, R15 ;  /* 0x00000007080f7c24 */ /* 0x000fe2000f8e020f */
[----:B------:R-:W5:Y:S01]  /*0690*/  LDG.E.64 R4, desc[UR4][R4.64] ;  /* 0x0000000404047981 */ /* 0x000f62000c1e1b00 */
[----:B------:R-:W-:Y:S01]  /*06a0*/  IMAD.WIDE R10, R23, 0x4, R10 ;  /* 0x00000004170a7825 */ /* 0x000fe200078e020a */
[----:B0-----:R-:W-:Y:S01]  /*06b0*/  IABS R19, R2 ;  /* 0x0000000200137213 */ /* 0x001fe20000000000 */
[----:B------:R-:W0:Y:S02]  /*06c0*/  LDCU.64 UR6, c[0x0][0x3e8] ;  /* 0x00007d00ff0677ac */ /* 0x000e240008000a00 */
[----:B------:R-:W-:Y:S01]  /*06d0*/  IMAD.WIDE R6, R15, 0x8, R6 ;  /* 0x000000080f067825 */ /* 0x000fe200078e0206 */
[----:B------:R0:W5:Y:S05]  /*06e0*/  LDG.E R8, desc[UR4][R10.64] ;  /* 0x000000040a087981 */ /* 0x00016a000c1e1900 */
[----:B------:R-:W5:Y:S01]  /*06f0*/  LDG.E.64 R6, desc[UR4][R6.64] ;  /* 0x0000000406067981 */ /* 0x000f62000c1e1b00 */
[----:B------:R-:W1:Y:S08]  /*0700*/  I2F.RP R15, R19 ;  /* 0x00000013000f7306 */ /* 0x000e700000209400 */
[----:B-1----:R-:W1:Y:S02]  /*0710*/  MUFU.RCP R15, R15 ;  /* 0x0000000f000f7308 */ /* 0x002e640000001000 */
[----:B-1----:R-:W-:-:S06]  /*0720*/  VIADD R16, R15, 0xffffffe ;  /* 0x0ffffffe0f107836 */ /* 0x002fcc0000000000 */
[----:B------:R1:W0:Y:S02]  /*0730*/  F2I.FTZ.U32.TRUNC.NTZ R17, R16 ;  /* 0x0000001000117305 */ /* 0x000224000021f000 */
[----:B-1----:R-:W-:Y:S01]  /*0740*/  HFMA2 R16, -RZ, RZ, 0, 0 ;  /* 0x00000000ff107431 */ /* 0x002fe200000001ff */
[----:B0-----:R-:W-:-:S05]  /*0750*/  IADD3 R18, PT, PT, RZ, -R17, RZ ;  /* 0x80000011ff127210 */ /* 0x001fca0007ffe0ff */
[----:B------:R-:W-:-:S04]  /*0760*/  IMAD R21, R18, R19, RZ ;  /* 0x0000001312157224 */ /* 0x000fc800078e02ff */
[----:B------:R-:W-:-:S06]  /*0770*/  IMAD.HI.U32 R17, R17, R21, R16 ;  /* 0x0000001511117227 */ /* 0x000fcc00078e0010 */
[----:B------:R-:W-:-:S04]  /*0780*/  IMAD.HI.U32 R17, R17, R0, RZ ;  /* 0x0000000011117227 */ /* 0x000fc800078e00ff */
[----:B------:R-:W-:-:S04]  /*0790*/  IMAD.MOV R10, RZ, RZ, -R17 ;  /* 0x000000ffff0a7224 */ /* 0x000fc800078e0a11 */
[----:B------:R-:W-:-:S05]  /*07a0*/  IMAD R0, R19, R10, R0 ;  /* 0x0000000a13007224 */ /* 0x000fca00078e0200 */
[----:B------:R-:W-:-:S13]  /*07b0*/  ISETP.GT.U32.AND P1, PT, R19, R0, PT ;  /* 0x000000001300720c */ /* 0x000fda0003f24070 */
[----:B------:R-:W-:-:S04]  /*07c0*/  @!P1 IADD3 R0, PT, PT, R0, -R19, RZ ;  /* 0x8000001300009210 */ /* 0x000fc80007ffe0ff */
[----:B------:R-:W-:Y:S02]  /*07d0*/  ISETP.GE.U32.AND P0, PT, R0, R19, PT ;  /* 0x000000130000720c */ /* 0x000fe40003f06070 */
[----:B------:R-:W-:Y:S02]  /*07e0*/  LOP3.LUT R0, R9, R2, RZ, 0x3c, !PT ;  /* 0x0000000209007212 */ /* 0x000fe400078e3cff */
[----:B------:R-:W-:Y:S02]  /*07f0*/  @!P1 IADD3 R17, PT, PT, R17, 0x1, RZ ;  /* 0x0000000111119810 */ /* 0x000fe40007ffe0ff */
[----:B------:R-:W-:Y:S02]  /*0800*/  ISETP.GE.AND P2, PT, R0, RZ, PT ;  /* 0x000000ff0000720c */ /* 0x000fe40003f46270 */
[----:B------:R-:W-:-:S05]  /*0810*/  ISETP.NE.AND P1, PT, R2, RZ, PT ;  /* 0x000000ff0200720c */ /* 0x000fca0003f25270 */
[----:B------:R-:W-:-:S06]  /*0820*/  @P0 VIADD R17, R17, 0x1 ;  /* 0x0000000111110836 */ /* 0x000fcc0000000000 */
[----:B------:R-:W-:Y:S02]  /*0830*/  @!P2 IADD3 R17, PT, PT, -R17, RZ, RZ ;  /* 0x000000ff1111a210 */ /* 0x000fe40007ffe1ff */
[----:B------:R-:W-:-:S04]  /*0840*/  @!P1 LOP3.LUT R17, RZ, R2, RZ, 0x33, !PT ;  /* 0x00000002ff119212 */ /* 0x000fc800078e33ff */
[----:B------:R-:W-:-:S05]  /*0850*/  IADD3 R0, PT, PT, -R17, RZ, RZ ;  /* 0x000000ff11007210 */ /* 0x000fca0007ffe1ff */
[----:B------:R-:W-:-:S04]  /*0860*/  IMAD R2, R2, R0, R9 ;  /* 0x0000000002027224 */ /* 0x000fc800078e0209 */
[----:B---3--:R-:W-:-:S04]  /*0870*/  IMAD R3, R17, R3, R2 ;  /* 0x0000000311037224 */ /* 0x008fc800078e0202 */
[----:B----4-:R-:W-:-:S04]  /*0880*/  IMAD.WIDE R12, R3, 0x8, R12 ;  /* 0x00000008030c7825 */ /* 0x010fc800078e020c */
[----:B--2---:R-:W-:Y:S02]  /*0890*/  IMAD R11, R17, R14, R2 ;  /* 0x0000000e110b7224 */ /* 0x004fe400078e0202 */
[----:B------:R-:W2:Y:S02]  /*08a0*/  LDG.E.64 R12, desc[UR4][R12.64] ;  /* 0x000000040c0c7981 */ /* 0x000ea4000c1e1b00 */
[----:B-----5:R-:W-:Y:S02]  /*08b0*/  IMAD.WIDE R10, R11, 0x8, R4 ;  /* 0x000000080b0a7825 */ /* 0x020fe400078e0204 */
[----:B------:R-:W2:Y:S02]  /*08c0*/  LDC.64 R4, c[0x0][0x3b0] ;  /* 0x0000ec00ff047b82 */ /* 0x000ea40000000a00 */
[----:B------:R-:W-:Y:S02]  /*08d0*/  IMAD R17, R8, R17, R2 ;  /* 0x0000001108117224 */ /* 0x000fe400078e0202 */
[----:B------:R-:W3:Y:S02]  /*08e0*/  LDG.E.64 R10, desc[UR4][R10.64] ;  /* 0x000000040a0a7981 */ /* 0x000ee4000c1e1b00 */
[----:B------:R-:W-:-:S05]  /*08f0*/  IMAD.WIDE R6, R17, 0x8, R6 ;  /* 0x0000000811067825 */ /* 0x000fca00078e0206 */
[----:B------:R-:W4:Y:S01]  /*0900*/  LDG.E.64 R2, desc[UR4][R6.64] ;  /* 0x0000000406027981 */ /* 0x000f22000c1e1b00 */
[----:B--2---:R-:W-:-:S08]  /*0910*/  DMUL R4, R12, R4 ;  /* 0x000000040c047228 */ /* 0x004fd00000000000 */
[----:B---3--:R-:W-:-:S08]  /*0920*/  DMUL R4, R4, R10 ;  /* 0x0000000a04047228 */ /* 0x008fd00000000000 */
[----:B----4-:R-:W-:-:S07]  /*0930*/  DFMA R2, R2, UR6, R4 ;  /* 0x0000000602027c2b */ /* 0x010fce0008000004 */
[----:B------:R-:W-:Y:S01]  /*0940*/  STG.E.64 desc[UR4][R6.64], R2 ;  /* 0x0000000206007986 */ /* 0x000fe2000c101b04 */
[----:B------:R-:W-:Y:S05]  /*0950*/  EXIT ;  /* 0x000000000000794d */ /* 0x000fea0003800000 */
.L_x_0:
[----:B------:R-:W-:-:S00]  /*0960*/  BRA `(.L_x_0) ;  /* 0xfffffffc00fc7947 */ /* 0x000fc0000383ffff */
[----:B------:R-:W-:-:S00]  /*0970*/  NOP ;  /* 0x0000000000007918 */ /* 0x000fc00000000000 */
        /* <DEDUP_REMOVED lines=8> */
.L_x_1:


//--------------------- .nv.shared.reserved.0     --------------------------
	.section	.nv.shared.reserved.0,"aw",@nobits
	.weak		__nv_reservedSMEM_offset_0_alias
	.size		__nv_reservedSMEM_offset_0_alias, 0, 64
	.other		__nv_reservedSMEM_offset_0_alias,@"STO_CUDA_RESERVED_SHARED STV_DEFAULT"
__nv_reservedSMEM_offset_0_alias:
	.zero		0
	.zero		64


//--------------------- .nv.constant0.addEBEProductKernel --------------------------
	.section	.nv.constant0.addEBEProductKernel,"a",@progbits
	.sectionflags	@""
	.align	4
.nv.constant0.addEBEProductKernel:
	.zero		1008


//--------------------- SYMBOLS --------------------------

	.type		.nv.reservedSmem.offset0,@object
	.size		.nv.reservedSmem.offset0,0x4
